	.headerflags	@"EF_CUDA_TEXMODE_UNIFIED EF_CUDA_64BIT_ADDRESS EF_CUDA_ACCELERATORS EF_CUDA_SM90 EF_CUDA_VIRTUAL_SM(EF_CUDA_SM90)"
	.elftype	@"ET_EXEC"


//--------------------- .nv.info                  --------------------------
	.section	.nv.info,"",@"SHT_CUDA_INFO"
	.align	4


	//----- nvinfo : EIATTR_REGCOUNT
	.align		4
        /*0000*/ 	.byte	0x04, 0x2f
        /*0002*/ 	.short	(.L_1 - .L_0)
	.align		4
.L_0:
        /*0004*/ 	.word	index@(triton_poi_fused_relu_0)
        /*0008*/ 	.word	0x0000000c


	//----- nvinfo : EIATTR_MIN_STACK_SIZE
	.align		4
.L_1:
        /*000c*/ 	.byte	0x04, 0x12
        /*000e*/ 	.short	(.L_3 - .L_2)
	.align		4
.L_2:
        /*0010*/ 	.word	index@(triton_poi_fused_relu_0)
        /*0014*/ 	.word	0x00000000


	//----- nvinfo : EIATTR_FRAME_SIZE
	.align		4
.L_3:
        /*0018*/ 	.byte	0x04, 0x11
        /*001a*/ 	.short	(.L_5 - .L_4)
	.align		4
.L_4:
        /*001c*/ 	.word	index@(triton_poi_fused_relu_0)
        /*0020*/ 	.word	0x00000000


	//----- nvinfo : EIATTR_MIN_STACK_SIZE
	.align		4
.L_5:
        /*0024*/ 	.byte	0x04, 0x12
        /*0026*/ 	.short	(.L_7 - .L_6)
	.align		4
.L_6:
        /*0028*/ 	.word	index@(triton_poi_fused_relu_0)
        /*002c*/ 	.word	0x00000000
.L_7:


//--------------------- .nv.info.triton_poi_fused_relu_0 --------------------------
	.section	.nv.info.triton_poi_fused_relu_0,"",@"SHT_CUDA_INFO"
	.sectionflags	@""
	.align	4


	//----- nvinfo : EIATTR_CUDA_API_VERSION
	.align		4
        /*0000*/ 	.byte	0x04, 0x37
        /*0002*/ 	.short	(.L_9 - .L_8)
.L_8:
        /*0004*/ 	.word	0x0000007c


	//----- nvinfo : EIATTR_KPARAM_INFO
	.align		4
.L_9:
        /*0008*/ 	.byte	0x04, 0x17
        /*000a*/ 	.short	(.L_11 - .L_10)
.L_10:
        /*000c*/ 	.word	0x00000000
        /*0010*/ 	.short	0x0002
        /*0012*/ 	.short	0x0010
        /*0014*/ 	.byte	0x00, 0xf0, 0x11, 0x00


	//----- nvinfo : EIATTR_KPARAM_INFO
	.align		4
.L_11:
        /*0018*/ 	.byte	0x04, 0x17
        /*001a*/ 	.short	(.L_13 - .L_12)
.L_12:
        /*001c*/ 	.word	0x00000000
        /*0020*/ 	.short	0x0001
        /*0022*/ 	.short	0x0008
        /*0024*/ 	.byte	0x00, 0xf4, 0x21, 0x00


	//----- nvinfo : EIATTR_KPARAM_INFO
	.align		4
.L_13:
        /*0028*/ 	.byte	0x04, 0x17
        /*002a*/ 	.short	(.L_15 - .L_14)
.L_14:
        /*002c*/ 	.word	0x00000000
        /*0030*/ 	.short	0x0000
        /*0032*/ 	.short	0x0000
        /*0034*/ 	.byte	0x00, 0xf4, 0x21, 0x00


	//----- nvinfo : EIATTR_SPARSE_MMA_MASK
	.align		4
.L_15:
        /*0038*/ 	.byte	0x03, 0x50
        /*003a*/ 	.short	0x0000


	//----- nvinfo : EIATTR_MAXREG_COUNT
	.align		4
        /*003c*/ 	.byte	0x03, 0x1b
        /*003e*/ 	.short	0x00ff


	//----- nvinfo : EIATTR_EXIT_INSTR_OFFSETS
	.align		4
        /*0040*/ 	.byte	0x04, 0x1c
        /*0042*/ 	.short	(.L_17 - .L_16)


	//   ....[0]....
.L_16:
        /*0044*/ 	.word	0x000001b0


	//   ....[1]....
        /*0048*/ 	.word	0x000001d0


	//----- nvinfo : EIATTR_REQNTID
	.align		4
.L_17:
        /*004c*/ 	.byte	0x04, 0x10
        /*004e*/ 	.short	(.L_19 - .L_18)
.L_18:
        /*0050*/ 	.word	0x00000080
        /*0054*/ 	.word	0x00000001
        /*0058*/ 	.word	0x00000001


	//----- nvinfo : EIATTR_CBANK_PARAM_SIZE
	.align		4
.L_19:
        /*005c*/ 	.byte	0x03, 0x19
        /*005e*/ 	.short	0x0014


	//----- nvinfo : EIATTR_PARAM_CBANK
	.align		4
        /*0060*/ 	.byte	0x04, 0x0a
        /*0062*/ 	.short	(.L_21 - .L_20)
	.align		4
.L_20:
        /*0064*/ 	.word	index@(.nv.constant0.triton_poi_fused_relu_0)
        /*0068*/ 	.short	0x0210
        /*006a*/ 	.short	0x0014


	//----- nvinfo : EIATTR_SW_WAR
	.align		4
.L_21:
        /*006c*/ 	.byte	0x04, 0x36
        /*006e*/ 	.short	(.L_23 - .L_22)
.L_22:
        /*0070*/ 	.word	0x00000008
.L_23:


//--------------------- .nv.callgraph             --------------------------
	.section	.nv.callgraph,"",@"SHT_CUDA_CALLGRAPH"
	.align	4
	.sectionentsize	8
	.align		4
        /*0000*/ 	.word	0x00000000
	.align		4
        /*0004*/ 	.word	0xffffffff
	.align		4
        /*0008*/ 	.word	0x00000000
	.align		4
        /*000c*/ 	.word	0xfffffffe
	.align		4
        /*0010*/ 	.word	0x00000000
	.align		4
        /*0014*/ 	.word	0xfffffffd
	.align		4
        /*0018*/ 	.word	0x00000000
	.align		4
        /*001c*/ 	.word	0xfffffffc


//--------------------- .text.triton_poi_fused_relu_0 --------------------------
	.section	.text.triton_poi_fused_relu_0,"ax",@progbits
	.align	128
        .global         triton_poi_fused_relu_0
        .type           triton_poi_fused_relu_0,@function
        .size           triton_poi_fused_relu_0,(.L_x_1 - triton_poi_fused_relu_0)
        .other          triton_poi_fused_relu_0,@"STO_CUDA_ENTRY STV_DEFAULT"
triton_poi_fused_relu_0:
.text.triton_poi_fused_relu_0:
[----:B------:R-:W0:Y:S02]  /*0000*/  LDC R1, c[0x0][0x28] ;  /* 0x00000a00ff017b82 */ /* 0x000e240000000800 */
[----:B------:R-:W1:Y:S01]  /*0010*/  S2R R0, SR_TID.X ;  /* 0x0000000000007919 */ /* 0x000e620000002100 */
[----:B------:R-:W2:Y:S01]  /*0020*/  LDC.64 R2, c[0x0][0x210] ;  /* 0x00008400ff027b82 */ /* 0x000ea20000000a00 */
[----:B------:R-:W-:Y:S01]  /*0030*/  ULDC.64 UR4, c[0x0][0x208] ;  /* 0x0000820000047ab9 */ /* 0x000fe20000000a00 */
[----:B------:R-:W3:Y:S06]  /*0040*/  S2R R7, SR_CTAID.X ;  /* 0x0000000000077919 */ /* 0x000eec0000002500 */
[----:B------:R-:W4:Y:S01]  /*0050*/  LDC.64 R4, c[0x0][0x218] ;  /* 0x00008600ff047b82 */ /* 0x000f220000000a00 */
[----:B-1----:R-:W-:Y:S01]  /*0060*/  IMAD.SHL.U32 R0, R0, 0x2, RZ ;  /* 0x0000000200007824 */ /* 0x002fe200078e00ff */
[----:B---3--:R-:W-:-:S04]  /*0070*/  SHF.R.S32.HI R6, RZ, 0x17, R7 ;  /* 0x00000017ff067819 */ /* 0x008fc80000011407 */
[----:B------:R-:W-:-:S05]  /*0080*/  LOP3.LUT R0, R0, 0xfe, RZ, 0xc0, !PT ;  /* 0x000000fe00007812 */ /* 0x000fca00078ec0ff */
[----:B------:R-:W-:Y:S01]  /*0090*/  IMAD R7, R7, 0x100, R0 ;  /* 0x0000010007077824 */ /* 0x000fe200078e0200 */
[----:B------:R-:W-:-:S03]  /*00a0*/  SGXT R0, R6, 0x1 ;  /* 0x000000010600781a */ /* 0x000fc60000000200 */
[C---:B--2---:R-:W-:Y:S01]  /*00b0*/  IMAD.WIDE R2, R7.reuse, 0x4, R2 ;  /* 0x0000000407027825 */ /* 0x044fe200078e0202 */
[----:B------:R-:W-:Y:S02]  /*00c0*/  LEA.HI R0, R0, R7, RZ, 0x2 ;  /* 0x0000000700007211 */ /* 0x000fe400078f10ff */
[----:B------:R-:W-:Y:S02]  /*00d0*/  ISETP.GE.AND P2, PT, R7, 0x100, PT ;  /* 0x000001000700780c */ /* 0x000fe40003f46270 */
[----:B------:R-:W-:-:S05]  /*00e0*/  LOP3.LUT R0, R0, 0xfffffffc, RZ, 0xc0, !PT ;  /* 0xfffffffc00007812 */ /* 0x000fca00078ec0ff */
[----:B------:R-:W-:Y:S01]  /*00f0*/  IMAD.IADD R9, R7, 0x1, -R0 ;  /* 0x0000000107097824 */ /* 0x000fe200078e0a00 */
[----:B------:R-:W-:-:S03]  /*0100*/  CS2R R6, SRZ ;  /* 0x0000000000067805 */ /* 0x000fc6000001ff00 */
[----:B----4-:R-:W-:Y:S01]  /*0110*/  IMAD.WIDE R4, R9, 0x4, R4 ;  /* 0x0000000409047825 */ /* 0x010fe200078e0204 */
[----:B------:R-:W-:Y:S02]  /*0120*/  CS2R R8, SRZ ;  /* 0x0000000000087805 */ /* 0x000fe4000001ff00 */
[----:B------:R-:W2:Y:S04]  /*0130*/  @!P2 LDG.E.64 R6, desc[UR4][R2.64] ;  /* 0x000000040206a981 */ /* 0x000ea8000c1e1b00 */
[----:B------:R-:W2:Y:S02]  /*0140*/  @!P2 LDG.E.EL.64 R8, desc[UR4][R4.64] ;  /* 0x000000040408a981 */ /* 0x000ea4000c2e1b00 */
[----:B--2---:R-:W-:Y:S01]  /*0150*/  FSETP.GEU.AND P0, PT, R6, -R8, PT ;  /* 0x800000080600720b */ /* 0x004fe20003f0e000 */
[----:B------:R-:W-:Y:S01]  /*0160*/  FADD R6, R8, R6 ;  /* 0x0000000608067221 */ /* 0x000fe20000000000 */
[----:B------:R-:W-:Y:S01]  /*0170*/  FADD R0, R9, R7 ;  /* 0x0000000709007221 */ /* 0x000fe20000000000 */
[----:B------:R-:W-:-:S03]  /*0180*/  FSETP.GEU.AND P1, PT, R7, -R9, PT ;  /* 0x800000090700720b */ /* 0x000fc60003f2e000 */
[----:B------:R-:W-:Y:S02]  /*0190*/  FSEL R6, R6, RZ, P0 ;  /* 0x000000ff06067208 */ /* 0x000fe40000000000 */
[----:B------:R-:W-:Y:S01]  /*01a0*/  FSEL R7, R0, RZ, P1 ;  /* 0x000000ff00077208 */ /* 0x000fe20000800000 */
[----:B------:R-:W-:Y:S07]  /*01b0*/  @P2 EXIT ;  /* 0x000000000000294d */ /* 0x000fee0003800000 */
[----:B------:R-:W-:Y:S01]  /*01c0*/  STG.E.64 desc[UR4][R2.64], R6 ;  /* 0x0000000602007986 */ /* 0x000fe2000c101b04 */
[----:B------:R-:W-:Y:S05]  /*01d0*/  EXIT ;  /* 0x000000000000794d */ /* 0x000fea0003800000 */
.L_x_0:
[----:B------:R-:W-:-:S00]  /*01e0*/  BRA `(.L_x_0) ;  /* 0xfffffffc00fc7947 */ /* 0x000fc0000383ffff */
[----:B------:R-:W-:-:S00]  /*01f0*/  NOP ;  /* 0x0000000000007918 */ /* 0x000fc00000000000 */
        /* <DEDUP_REMOVED lines=8> */
.L_x_1:


//--------------------- .nv.constant0.triton_poi_fused_relu_0 --------------------------
	.section	.nv.constant0.triton_poi_fused_relu_0,"a",@progbits
	.sectionflags	@""
	.align	4
.nv.constant0.triton_poi_fused_relu_0:
	.zero		548
